//
// Generated by NVIDIA NVVM Compiler
//
// Compiler Build ID: CL-36424714
// Cuda compilation tools, release 13.0, V13.0.88
// Based on NVVM 20.0.0
//

.version 9.0
.target sm_100
.address_size 64

	// .globl	default_function_kernel

.visible .entry default_function_kernel(
	.param .u64 .ptr .align 1 default_function_kernel_param_0,
	.param .u64 .ptr .align 1 default_function_kernel_param_1
)
.maxntid 32
{
	.reg .b32 	%r<5>;
	.reg .b32 	%f<4>;
	.reg .b64 	%rd<8>;

	ld.param.u64 	%rd1, [default_function_kernel_param_0];
	ld.param.u64 	%rd2, [default_function_kernel_param_1];
	cvta.to.global.u64 	%rd3, %rd1;
	cvta.to.global.u64 	%rd4, %rd2;
	mov.u32 	%r1, %ctaid.x;
	shl.b32 	%r2, %r1, 5;
	mov.u32 	%r3, %tid.x;
	or.b32  	%r4, %r2, %r3;
	mul.wide.u32 	%rd5, %r4, 4;
	add.s64 	%rd6, %rd4, %rd5;
	ld.global.nc.f32 	%f1, [%rd6];
	sqrt.rn.f32 	%f2, %f1;
	rcp.rn.f32 	%f3, %f2;
	add.s64 	%rd7, %rd3, %rd5;
	st.global.f32 	[%rd7], %f3;
	ret;

}


// ===== COMPILED SASS (sm_100) =====

	.target	sm_100

	.elftype	@"ET_EXEC"


//--------------------- .note.nv.tkinfo           --------------------------
	.section	.note.nv.tkinfo,"",@"SHT_NOTE"
	.sectionflags	@"SHF_NOTE_NV_TKINFO"
	.tkinfo
        /*0018*/ 	.word	0x00000002
        /*0030*/ 	.string	""
        /*0030*/ 	.string	"ptxas"
        /*0030*/ 	.string	"Cuda compilation tools, release 13.0, V13.0.88"
        /*0030*/ 	.string	"Build cuda_13.0.r13.0/compiler.36424714_0"
        /*0030*/ 	.string	"-arch sm_100 -m 64 "



//--------------------- .note.nv.cuinfo           --------------------------
	.section	.note.nv.cuinfo,"",@"SHT_NOTE"
	.sectionflags	@"SHF_NOTE_NV_CUINFO"
        /*0018*/ 	.short	0x0002
        /*001a*/ 	.short	0x0064
        /*001c*/ 	.short	0x0082
	.zero		2


//--------------------- .nv.info                  --------------------------
	.section	.nv.info,"",@"SHT_CUDA_INFO"
	.align	4


	//----- nvinfo : EIATTR_REGCOUNT
	.align		4
        /*0000*/ 	.byte	0x04, 0x2f
        /*0002*/ 	.short	(.L_1 - .L_0)
	.align		4
.L_0:
        /*0004*/ 	.word	index@(default_function_kernel)
        /*0008*/ 	.word	0x0000000d


	//----- nvinfo : EIATTR_FRAME_SIZE
	.align		4
.L_1:
        /*000c*/ 	.byte	0x04, 0x11
        /*000e*/ 	.short	(.L_3 - .L_2)
	.align		4
.L_2:
        /*0010*/ 	.word	index@($__internal_1_$__cuda_sm20_sqrt_rn_f32_slowpath)
        /*0014*/ 	.word	0x00000000


	//----- nvinfo : EIATTR_FRAME_SIZE
	.align		4
.L_3:
        /*0018*/ 	.byte	0x04, 0x11
        /*001a*/ 	.short	(.L_5 - .L_4)
	.align		4
.L_4:
        /*001c*/ 	.word	index@($__internal_0_$__cuda_sm20_rcp_rn_f32_slowpath)
        /*0020*/ 	.word	0x00000000


	//----- nvinfo : EIATTR_FRAME_SIZE
	.align		4
.L_5:
        /*0024*/ 	.byte	0x04, 0x11
        /*0026*/ 	.short	(.L_7 - .L_6)
	.align		4
.L_6:
        /*0028*/ 	.word	index@(default_function_kernel)
        /*002c*/ 	.word	0x00000000


	//----- nvinfo : EIATTR_MIN_STACK_SIZE
	.align		4
.L_7:
        /*0030*/ 	.byte	0x04, 0x12
        /*0032*/ 	.short	(.L_9 - .L_8)
	.align		4
.L_8:
        /*0034*/ 	.word	index@(default_function_kernel)
        /*0038*/ 	.word	0x00000000
.L_9:


//--------------------- .nv.compat                --------------------------
	.section	.nv.compat,"",@"SHT_CUDA_COMPAT_INFO"
	.align	4
        /*0000*/ 	.byte	0x02, 0x09, 0x00, 0x00, 0x02, 0x02, 0x01, 0x00, 0x02, 0x05, 0x05, 0x00, 0x03, 0x07, 0x01, 0x01
        /*0010*/ 	.byte	0x02, 0x03, 0x00, 0x00, 0x02, 0x06, 0x01, 0x00, 0x04, 0x0b, 0x08, 0x00, 0x01, 0x00, 0x00, 0x00
        /*0020*/ 	.byte	0x00, 0x00, 0x00, 0x00


//--------------------- .nv.info.default_function_kernel --------------------------
	.section	.nv.info.default_function_kernel,"",@"SHT_CUDA_INFO"
	.sectionflags	@""
	.align	4


	//----- nvinfo : EIATTR_CUDA_API_VERSION
	.align		4
        /*0000*/ 	.byte	0x04, 0x37
        /*0002*/ 	.short	(.L_11 - .L_10)
.L_10:
        /*0004*/ 	.word	0x00000082


	//----- nvinfo : EIATTR_KPARAM_INFO
	.align		4
.L_11:
        /*0008*/ 	.byte	0x04, 0x17
        /*000a*/ 	.short	(.L_13 - .L_12)
.L_12:
        /*000c*/ 	.word	0x00000000
        /*0010*/ 	.short	0x0001
        /*0012*/ 	.short	0x0008
        /*0014*/ 	.byte	0x00, 0xf5, 0x21, 0x00


	//----- nvinfo : EIATTR_KPARAM_INFO
	.align		4
.L_13:
        /*0018*/ 	.byte	0x04, 0x17
        /*001a*/ 	.short	(.L_15 - .L_14)
.L_14:
        /*001c*/ 	.word	0x00000000
        /*0020*/ 	.short	0x0000
        /*0022*/ 	.short	0x0000
        /*0024*/ 	.byte	0x00, 0xf5, 0x21, 0x00


	//----- nvinfo : EIATTR_SPARSE_MMA_MASK
	.align		4
.L_15:
        /*0028*/ 	.byte	0x03, 0x50
        /*002a*/ 	.short	0x0000


	//----- nvinfo : EIATTR_MAXREG_COUNT
	.align		4
        /*002c*/ 	.byte	0x03, 0x1b
        /*002e*/ 	.short	0x00ff


	//----- nvinfo : EIATTR_MERCURY_ISA_VERSION
	.align		4
        /*0030*/ 	.byte	0x03, 0x5f
        /*0032*/ 	.short	0x0101


	//----- nvinfo : EIATTR_VRC_CTA_INIT_COUNT
	.align		4
        /*0034*/ 	.byte	0x02, 0x4a
	.zero		1
	.zero		1


	//----- nvinfo : EIATTR_EXIT_INSTR_OFFSETS
	.align		4
        /*0038*/ 	.byte	0x04, 0x1c
        /*003a*/ 	.short	(.L_17 - .L_16)


	//   ....[0]....
.L_16:
        /*003c*/ 	.word	0x00000260


	//----- nvinfo : EIATTR_MAX_THREADS
	.align		4
.L_17:
        /*0040*/ 	.byte	0x04, 0x05
        /*0042*/ 	.short	(.L_19 - .L_18)
.L_18:
        /*0044*/ 	.word	0x00000020
        /*0048*/ 	.word	0x00000001
        /*004c*/ 	.word	0x00000001


	//----- nvinfo : EIATTR_CRS_STACK_SIZE
	.align		4
.L_19:
        /*0050*/ 	.byte	0x04, 0x1e
        /*0052*/ 	.short	(.L_21 - .L_20)
.L_20:
        /*0054*/ 	.word	0x00000000


	//----- nvinfo : EIATTR_CBANK_PARAM_SIZE
	.align		4
.L_21:
        /*0058*/ 	.byte	0x03, 0x19
        /*005a*/ 	.short	0x0010


	//----- nvinfo : EIATTR_PARAM_CBANK
	.align		4
        /*005c*/ 	.byte	0x04, 0x0a
        /*005e*/ 	.short	(.L_23 - .L_22)
	.align		4
.L_22:
        /*0060*/ 	.word	index@(.nv.constant0.default_function_kernel)
        /*0064*/ 	.short	0x0380
        /*0066*/ 	.short	0x0010


	//----- nvinfo : EIATTR_SW_WAR
	.align		4
.L_23:
        /*0068*/ 	.byte	0x04, 0x36
        /*006a*/ 	.short	(.L_25 - .L_24)
.L_24:
        /*006c*/ 	.word	0x00000008
.L_25:


//--------------------- .nv.callgraph             --------------------------
	.section	.nv.callgraph,"",@"SHT_CUDA_CALLGRAPH"
	.align	4
	.sectionentsize	8
	.align		4
        /*0000*/ 	.word	0x00000000
	.align		4
        /*0004*/ 	.word	0xffffffff
	.align		4
        /*0008*/ 	.word	0x00000000
	.align		4
        /*000c*/ 	.word	0xfffffffe
	.align		4
        /*0010*/ 	.word	0x00000000
	.align		4
        /*0014*/ 	.word	0xfffffffd
	.align		4
        /*0018*/ 	.word	0x00000000
	.align		4
        /*001c*/ 	.word	0xfffffffc


//--------------------- .text.default_function_kernel --------------------------
	.section	.text.default_function_kernel,"ax",@progbits
	.align	128
        .global         default_function_kernel
        .type           default_function_kernel,@function
        .size           default_function_kernel,(.L_x_13 - default_function_kernel)
        .other          default_function_kernel,@"STO_CUDA_ENTRY STV_DEFAULT"
default_function_kernel:
.text.default_function_kernel:
[----:B------:R-:W-:Y:S01]  /*0000*/  LDC R1, c[0x0][0x37c] ;  /* 0x0000df00ff017b82 */ /* 0x000fe20000000800 */
[----:B------:R-:W0:Y:S07]  /*0010*/  S2R R3, SR_TID.X ;  /* 0x0000000000037919 */ /* 0x000e2e0000002100 */
[----:B------:R-:W1:Y:S01]  /*0020*/  S2UR UR4, SR_CTAID.X ;  /* 0x00000000000479c3 */ /* 0x000e620000002500 */
[----:B------:R-:W2:Y:S07]  /*0030*/  LDCU.64 UR6, c[0x0][0x358] ;  /* 0x00006b00ff0677ac */ /* 0x000eae0008000a00 */
[----:B------:R-:W3:Y:S01]  /*0040*/  LDC.64 R4, c[0x0][0x388] ;  /* 0x0000e200ff047b82 */ /* 0x000ee20000000a00 */
[----:B-1----:R-:W-:-:S06]  /*0050*/  USHF.L.U32 UR4, UR4, 0x5, URZ ;  /* 0x0000000504047899 */ /* 0x002fcc00080006ff */
[----:B0-----:R-:W-:-:S05]  /*0060*/  LOP3.LUT R3, R3, UR4, RZ, 0xfc, !PT ;  /* 0x0000000403037c12 */ /* 0x001fca000f8efcff */
[----:B---3--:R-:W-:-:S05]  /*0070*/  IMAD.WIDE.U32 R4, R3, 0x4, R4 ;  /* 0x0000000403047825 */ /* 0x008fca00078e0004 */
[----:B--2---:R-:W2:Y:S01]  /*0080*/  LDG.E.CONSTANT R0, desc[UR6][R4.64] ;  /* 0x0000000604007981 */ /* 0x004ea2000c1e9900 */
[----:B------:R-:W-:Y:S01]  /*0090*/  BSSY.RECONVERGENT B0, `(.L_x_0) ;  /* 0x000000c000007945 */ /* 0x000fe20003800200 */
[----:B--2---:R-:W-:Y:S01]  /*00a0*/  VIADD R2, R0, 0xf3000000 ;  /* 0xf300000000027836 */ /* 0x004fe20000000000 */
[----:B------:R0:W1:Y:S04]  /*00b0*/  MUFU.RSQ R7, R0 ;  /* 0x0000000000077308 */ /* 0x0000680000001400 */
[----:B------:R-:W-:-:S13]  /*00c0*/  ISETP.GT.U32.AND P0, PT, R2, 0x727fffff, PT ;  /* 0x727fffff0200780c */ /* 0x000fda0003f04070 */
[----:B01----:R-:W-:Y:S05]  /*00d0*/  @!P0 BRA `(.L_x_1) ;  /* 0x00000000000c8947 */ /* 0x003fea0003800000 */
[----:B------:R-:W-:-:S07]  /*00e0*/  MOV R8, 0x100 ;  /* 0x0000010000087802 */ /* 0x000fce0000000f00 */
[----:B------:R-:W-:Y:S05]  /*00f0*/  CALL.REL.NOINC `($__internal_1_$__cuda_sm20_sqrt_rn_f32_slowpath) ;  /* 0x0000000400347944 */ /* 0x000fea0003c00000 */
[----:B------:R-:W-:Y:S05]  /*0100*/  BRA `(.L_x_2) ;  /* 0x0000000000107947 */ /* 0x000fea0003800000 */
.L_x_1:
[----:B------:R-:W-:Y:S01]  /*0110*/  FMUL.FTZ R5, R0, R7 ;  /* 0x0000000700057220 */ /* 0x000fe20000410000 */
[----:B------:R-:W-:-:S03]  /*0120*/  FMUL.FTZ R2, R7, 0.5 ;  /* 0x3f00000007027820 */ /* 0x000fc60000410000 */
[----:B------:R-:W-:-:S04]  /*0130*/  FFMA R0, -R5, R5, R0 ;  /* 0x0000000505007223 */ /* 0x000fc80000000100 */
[----:B------:R-:W-:-:S07]  /*0140*/  FFMA R2, R0, R2, R5 ;  /* 0x0000000200027223 */ /* 0x000fce0000000005 */
.L_x_2:
[----:B------:R-:W-:Y:S05]  /*0150*/  BSYNC.RECONVERGENT B0 ;  /* 0x0000000000007941 */ /* 0x000fea0003800200 */
.L_x_0:
[----:B------:R-:W-:Y:S01]  /*0160*/  VIADD R0, R2, 0x1800000 ;  /* 0x0180000002007836 */ /* 0x000fe20000000000 */
[----:B------:R-:W-:Y:S04]  /*0170*/  BSSY.RECONVERGENT B0, `(.L_x_3) ;  /* 0x000000b000007945 */ /* 0x000fe80003800200 */
[----:B------:R-:W-:-:S04]  /*0180*/  LOP3.LUT R0, R0, 0x7f800000, RZ, 0xc0, !PT ;  /* 0x7f80000000007812 */ /* 0x000fc800078ec0ff */
[----:B------:R-:W-:-:S13]  /*0190*/  ISETP.GT.U32.AND P0, PT, R0, 0x1ffffff, PT ;  /* 0x01ffffff0000780c */ /* 0x000fda0003f04070 */
[----:B------:R-:W-:Y:S05]  /*01a0*/  @P0 BRA `(.L_x_4) ;  /* 0x00000000000c0947 */ /* 0x000fea0003800000 */
[----:B------:R-:W-:-:S07]  /*01b0*/  MOV R8, 0x1d0 ;  /* 0x000001d000087802 */ /* 0x000fce0000000f00 */
[----:B------:R-:W-:Y:S05]  /*01c0*/  CALL.REL.NOINC `($__internal_0_$__cuda_sm20_rcp_rn_f32_slowpath) ;  /* 0x0000000000287944 */ /* 0x000fea0003c00000 */
[----:B------:R-:W-:Y:S05]  /*01d0*/  BRA `(.L_x_5) ;  /* 0x0000000000107947 */ /* 0x000fea0003800000 */
.L_x_4:
[----:B------:R-:W0:Y:S02]  /*01e0*/  MUFU.RCP R7, R2 ;  /* 0x0000000200077308 */ /* 0x000e240000001000 */
[----:B0-----:R-:W-:-:S04]  /*01f0*/  FFMA R0, R7, R2, -1 ;  /* 0xbf80000007007423 */ /* 0x001fc80000000002 */
[----:B------:R-:W-:-:S04]  /*0200*/  FADD.FTZ R0, -R0, -RZ ;  /* 0x800000ff00007221 */ /* 0x000fc80000010100 */
[----:B------:R-:W-:-:S07]  /*0210*/  FFMA R7, R7, R0, R7 ;  /* 0x0000000007077223 */ /* 0x000fce0000000007 */
.L_x_5:
[----:B------:R-:W-:Y:S05]  /*0220*/  BSYNC.RECONVERGENT B0 ;  /* 0x0000000000007941 */ /* 0x000fea0003800200 */
.L_x_3:
[----:B------:R-:W0:Y:S02]  /*0230*/  LDC.64 R4, c[0x0][0x380] ;  /* 0x0000e000ff047b82 */ /* 0x000e240000000a00 */
[----:B0-----:R-:W-:-:S05]  /*0240*/  IMAD.WIDE.U32 R2, R3, 0x4, R4 ;  /* 0x0000000403027825 */ /* 0x001fca00078e0004 */
[----:B------:R-:W-:Y:S01]  /*0250*/  STG.E desc[UR6][R2.64], R7 ;  /* 0x0000000702007986 */ /* 0x000fe2000c101906 */
[----:B------:R-:W-:Y:S05]  /*0260*/  EXIT ;  /* 0x000000000000794d */ /* 0x000fea0003800000 */
        .weak           $__internal_0_$__cuda_sm20_rcp_rn_f32_slowpath
        .type           $__internal_0_$__cuda_sm20_rcp_rn_f32_slowpath,@function
        .size           $__internal_0_$__cuda_sm20_rcp_rn_f32_slowpath,($__internal_1_$__cuda_sm20_sqrt_rn_f32_slowpath - $__internal_0_$__cuda_sm20_rcp_rn_f32_slowpath)
$__internal_0_$__cuda_sm20_rcp_rn_f32_slowpath:
[----:B------:R-:W-:Y:S01]  /*0270*/  SHF.L.U32 R0, R2, 0x1, RZ ;  /* 0x0000000102007819 */ /* 0x000fe200000006ff */
[----:B------:R-:W-:Y:S03]  /*0280*/  BSSY.RECONVERGENT B1, `(.L_x_6) ;  /* 0x0000030000017945 */ /* 0x000fe60003800200 */
[----:B------:R-:W-:-:S04]  /*0290*/  SHF.R.U32.HI R9, RZ, 0x18, R0 ;  /* 0x00000018ff097819 */ /* 0x000fc80000011600 */
[----:B------:R-:W-:-:S13]  /*02a0*/  ISETP.NE.U32.AND P0, PT, R9, RZ, PT ;  /* 0x000000ff0900720c */ /* 0x000fda0003f05070 */
[----:B------:R-:W-:Y:S05]  /*02b0*/  @P0 BRA `(.L_x_7) ;  /* 0x0000000000280947 */ /* 0x000fea0003800000 */
[----:B------:R-:W-:-:S05]  /*02c0*/  IMAD.SHL.U32 R0, R2, 0x2, RZ ;  /* 0x0000000202007824 */ /* 0x000fca00078e00ff */
[----:B------:R-:W-:-:S13]  /*02d0*/  ISETP.NE.AND P0, PT, R0, RZ, PT ;  /* 0x000000ff0000720c */ /* 0x000fda0003f05270 */
[----:B------:R-:W-:Y:S01]  /*02e0*/  @P0 FFMA R5, R2, 1.84467440737095516160e+19, RZ ;  /* 0x5f80000002050823 */ /* 0x000fe200000000ff */
[----:B------:R-:W-:Y:S08]  /*02f0*/  @!P0 MUFU.RCP R4, R2 ;  /* 0x0000000200048308 */ /* 0x000ff00000001000 */
[----:B------:R-:W0:Y:S02]  /*0300*/  @P0 MUFU.RCP R0, R5 ;  /* 0x0000000500000308 */ /* 0x000e240000001000 */
[----:B0-----:R-:W-:-:S04]  /*0310*/  @P0 FFMA R6, R5, R0, -1 ;  /* 0xbf80000005060423 */ /* 0x001fc80000000000 */
[----:B------:R-:W-:-:S04]  /*0320*/  @P0 FADD.FTZ R7, -R6, -RZ ;  /* 0x800000ff06070221 */ /* 0x000fc80000010100 */
[----:B------:R-:W-:-:S04]  /*0330*/  @P0 FFMA R0, R0, R7, R0 ;  /* 0x0000000700000223 */ /* 0x000fc80000000000 */
[----:B------:R-:W-:Y:S01]  /*0340*/  @P0 FFMA R4, R0, 1.84467440737095516160e+19, RZ ;  /* 0x5f80000000040823 */ /* 0x000fe200000000ff */
[----:B------:R-:W-:Y:S06]  /*0350*/  BRA `(.L_x_8) ;  /* 0x0000000000887947 */ /* 0x000fec0003800000 */
.L_x_7:
[----:B------:R-:W-:-:S05]  /*0360*/  VIADD R10, R9, 0xffffff03 ;  /* 0xffffff03090a7836 */ /* 0x000fca0000000000 */
[----:B------:R-:W-:-:S13]  /*0370*/  ISETP.GT.U32.AND P0, PT, R10, 0x1, PT ;  /* 0x000000010a00780c */ /* 0x000fda0003f04070 */
[----:B------:R-:W-:Y:S05]  /*0380*/  @P0 BRA `(.L_x_9) ;  /* 0x0000000000780947 */ /* 0x000fea0003800000 */
[----:B------:R-:W-:Y:S01]  /*0390*/  LOP3.LUT R0, R2, 0x7fffff, RZ, 0xc0, !PT ;  /* 0x007fffff02007812 */ /* 0x000fe200078ec0ff */
[----:B------:R-:W-:-:S03]  /*03a0*/  HFMA2 R7, -RZ, RZ, 0, 1.78813934326171875e-07 ;  /* 0x00000003ff077431 */ /* 0x000fc600000001ff */
[----:B------:R-:W-:-:S04]  /*03b0*/  LOP3.LUT R0, R0, 0x3f800000, RZ, 0xfc, !PT ;  /* 0x3f80000000007812 */ /* 0x000fc800078efcff */
[----:B------:R-:W0:Y:S01]  /*03c0*/  MUFU.RCP R5, R0 ;  /* 0x0000000000057308 */ /* 0x000e220000001000 */
[----:B------:R-:W-:Y:S01]  /*03d0*/  SHF.L.U32 R7, R7, R10, RZ ;  /* 0x0000000a07077219 */ /* 0x000fe200000006ff */
[----:B0-----:R-:W-:-:S04]  /*03e0*/  FFMA R4, R0, R5, -1 ;  /* 0xbf80000000047423 */ /* 0x001fc80000000005 */
[----:B------:R-:W-:-:S04]  /*03f0*/  FADD.FTZ R4, -R4, -RZ ;  /* 0x800000ff04047221 */ /* 0x000fc80000010100 */
[CCC-:B------:R-:W-:Y:S01]  /*0400*/  FFMA.RM R6, R5.reuse, R4.reuse, R5.reuse ;  /* 0x0000000405067223 */ /* 0x1c0fe20000004005 */
[----:B------:R-:W-:-:S04]  /*0410*/  FFMA.RP R5, R5, R4, R5 ;  /* 0x0000000405057223 */ /* 0x000fc80000008005 */
[C---:B------:R-:W-:Y:S02]  /*0420*/  LOP3.LUT R4, R6.reuse, 0x7fffff, RZ, 0xc0, !PT ;  /* 0x007fffff06047812 */ /* 0x040fe400078ec0ff */
[----:B------:R-:W-:Y:S02]  /*0430*/  FSETP.NEU.FTZ.AND P0, PT, R6, R5, PT ;  /* 0x000000050600720b */ /* 0x000fe40003f1d000 */
[----:B------:R-:W-:Y:S02]  /*0440*/  LOP3.LUT R4, R4, 0x800000, RZ, 0xfc, !PT ;  /* 0x0080000004047812 */ /* 0x000fe400078efcff */
[----:B------:R-:W-:Y:S02]  /*0450*/  SEL R5, RZ, 0xffffffff, !P0 ;  /* 0xffffffffff057807 */ /* 0x000fe40004000000 */
[----:B------:R-:W-:-:S03]  /*0460*/  LOP3.LUT R7, R7, R4, RZ, 0xc0, !PT ;  /* 0x0000000407077212 */ /* 0x000fc600078ec0ff */
[----:B------:R-:W-:Y:S01]  /*0470*/  IMAD.MOV R5, RZ, RZ, -R5 ;  /* 0x000000ffff057224 */ /* 0x000fe200078e0a05 */
[----:B------:R-:W-:-:S04]  /*0480*/  SHF.R.U32.HI R7, RZ, R10, R7 ;  /* 0x0000000aff077219 */ /* 0x000fc80000011607 */
[----:B------:R-:W-:Y:S02]  /*0490*/  LOP3.LUT P1, RZ, R5, R10, R4, 0xf8, !PT ;  /* 0x0000000a05ff7212 */ /* 0x000fe4000782f804 */
[C---:B------:R-:W-:Y:S02]  /*04a0*/  LOP3.LUT P0, RZ, R7.reuse, 0x1, RZ, 0xc0, !PT ;  /* 0x0000000107ff7812 */ /* 0x040fe4000780c0ff */
[----:B------:R-:W-:Y:S02]  /*04b0*/  LOP3.LUT P2, RZ, R7, 0x2, RZ, 0xc0, !PT ;  /* 0x0000000207ff7812 */ /* 0x000fe4000784c0ff */
[----:B------:R-:W-:Y:S02]  /*04c0*/  IADD3 R5, PT, PT, R9, -0xfc, RZ ;  /* 0xffffff0409057810 */ /* 0x000fe40007ffe0ff */
[----:B------:R-:W-:Y:S02]  /*04d0*/  PLOP3.LUT P0, PT, P0, P1, P2, 0xe0, 0x0 ;  /* 0x000000000000781c */ /* 0x000fe40000703c20 */
[----:B------:R-:W-:-:S02]  /*04e0*/  LOP3.LUT P1, RZ, R2, 0x7fffff, RZ, 0xc0, !PT ;  /* 0x007fffff02ff7812 */ /* 0x000fc4000782c0ff */
[----:B------:R-:W-:Y:S02]  /*04f0*/  SEL R0, RZ, 0x1, !P0 ;  /* 0x00000001ff007807 */ /* 0x000fe40004000000 */
[----:B------:R-:W-:-:S03]  /*0500*/  SHF.R.U32.HI R5, RZ, R5, R4 ;  /* 0x00000005ff057219 */ /* 0x000fc60000011604 */
[----:B------:R-:W-:-:S05]  /*0510*/  IMAD.MOV R0, RZ, RZ, -R0 ;  /* 0x000000ffff007224 */ /* 0x000fca00078e0a00 */
[----:B------:R-:W-:-:S13]  /*0520*/  ISETP.GE.AND P0, PT, R0, RZ, PT ;  /* 0x000000ff0000720c */ /* 0x000fda0003f06270 */
[----:B------:R-:W-:-:S05]  /*0530*/  @!P0 VIADD R5, R5, 0x1 ;  /* 0x0000000105058836 */ /* 0x000fca0000000000 */
[----:B------:R-:W-:-:S04]  /*0540*/  @!P1 SHF.L.U32 R5, R5, 0x1, RZ ;  /* 0x0000000105059819 */ /* 0x000fc800000006ff */
[----:B------:R-:W-:Y:S01]  /*0550*/  LOP3.LUT R4, R5, 0x80000000, R2, 0xf8, !PT ;  /* 0x8000000005047812 */ /* 0x000fe200078ef802 */
[----:B------:R-:W-:Y:S06]  /*0560*/  BRA `(.L_x_8) ;  /* 0x0000000000047947 */ /* 0x000fec0003800000 */
.L_x_9:
[----:B------:R0:W1:Y:S02]  /*0570*/  MUFU.RCP R4, R2 ;  /* 0x0000000200047308 */ /* 0x0000640000001000 */
.L_x_8:
[----:B------:R-:W-:Y:S05]  /*0580*/  BSYNC.RECONVERGENT B1 ;  /* 0x0000000000017941 */ /* 0x000fea0003800200 */
.L_x_6:
[----:B-1----:R-:W-:Y:S01]  /*0590*/  IMAD.MOV.U32 R7, RZ, RZ, R4 ;  /* 0x000000ffff077224 */ /* 0x002fe200078e0004 */
[----:B------:R-:W-:Y:S01]  /*05a0*/  MOV R4, R8 ;  /* 0x0000000800047202 */ /* 0x000fe20000000f00 */
[----:B------:R-:W-:-:S04]  /*05b0*/  IMAD.MOV.U32 R5, RZ, RZ, 0x0 ;  /* 0x00000000ff057424 */ /* 0x000fc800078e00ff */
[----:B0-----:R-:W-:Y:S05]  /*05c0*/  RET.REL.NODEC R4 `(default_function_kernel) ;  /* 0xfffffff8048c7950 */ /* 0x001fea0003c3ffff */
        .weak           $__internal_1_$__cuda_sm20_sqrt_rn_f32_slowpath
        .type           $__internal_1_$__cuda_sm20_sqrt_rn_f32_slowpath,@function
        .size           $__internal_1_$__cuda_sm20_sqrt_rn_f32_slowpath,(.L_x_13 - $__internal_1_$__cuda_sm20_sqrt_rn_f32_slowpath)
$__internal_1_$__cuda_sm20_sqrt_rn_f32_slowpath:
[----:B------:R-:W-:-:S13]  /*05d0*/  LOP3.LUT P0, RZ, R0, 0x7fffffff, RZ, 0xc0, !PT ;  /* 0x7fffffff00ff7812 */ /* 0x000fda000780c0ff */
[----:B------:R-:W-:Y:S01]  /*05e0*/  @!P0 MOV R2, R0 ;  /* 0x0000000000028202 */ /* 0x000fe20000000f00 */
[----:B------:R-:W-:Y:S06]  /*05f0*/  @!P0 BRA `(.L_x_10) ;  /* 0x0000000000408947 */ /* 0x000fec0003800000 */
[----:B------:R-:W-:-:S13]  /*0600*/  FSETP.GEU.FTZ.AND P0, PT, R0, RZ, PT ;  /* 0x000000ff0000720b */ /* 0x000fda0003f1e000 */
[----:B------:R-:W-:Y:S01]  /*0610*/  @!P0 IMAD.MOV.U32 R2, RZ, RZ, 0x7fffffff ;  /* 0x7fffffffff028424 */ /* 0x000fe200078e00ff */
[----:B------:R-:W-:Y:S06]  /*0620*/  @!P0 BRA `(.L_x_10) ;  /* 0x0000000000348947 */ /* 0x000fec0003800000 */
[----:B------:R-:W-:-:S13]  /*0630*/  FSETP.GTU.FTZ.AND P0, PT, |R0|, +INF , PT ;  /* 0x7f8000000000780b */ /* 0x000fda0003f1c200 */
[----:B------:R-:W-:Y:S01]  /*0640*/  @P0 FADD.FTZ R2, R0, 1 ;  /* 0x3f80000000020421 */ /* 0x000fe20000010000 */
[----:B------:R-:W-:Y:S06]  /*0650*/  @P0 BRA `(.L_x_10) ;  /* 0x0000000000280947 */ /* 0x000fec0003800000 */
[----:B------:R-:W-:-:S13]  /*0660*/  FSETP.NEU.FTZ.AND P0, PT, |R0|, +INF , PT ;  /* 0x7f8000000000780b */ /* 0x000fda0003f1d200 */
[----:B------:R-:W-:-:S04]  /*0670*/  @P0 FFMA R4, R0, 1.84467440737095516160e+19, RZ ;  /* 0x5f80000000040823 */ /* 0x000fc800000000ff */
[----:B------:R-:W0:Y:S02]  /*0680*/  @P0 MUFU.RSQ R5, R4 ;  /* 0x0000000400050308 */ /* 0x000e240000001400 */
[----:B0-----:R-:W-:Y:S01]  /*0690*/  @P0 FMUL.FTZ R7, R4, R5 ;  /* 0x0000000504070220 */ /* 0x001fe20000410000 */
[----:B------:R-:W-:-:S03]  /*06a0*/  @P0 FMUL.FTZ R5, R5, 0.5 ;  /* 0x3f00000005050820 */ /* 0x000fc60000410000 */
[----:B------:R-:W-:-:S04]  /*06b0*/  @P0 FADD.FTZ R2, -R7, -RZ ;  /* 0x800000ff07020221 */ /* 0x000fc80000010100 */
[----:B------:R-:W-:Y:S01]  /*06c0*/  @P0 FFMA R6, R7, R2, R4 ;  /* 0x0000000207060223 */ /* 0x000fe20000000004 */
[----:B------:R-:W-:-:S03]  /*06d0*/  @!P0 MOV R2, R0 ;  /* 0x0000000000028202 */ /* 0x000fc60000000f00 */
[----:B------:R-:W-:-:S04]  /*06e0*/  @P0 FFMA R5, R6, R5, R7 ;  /* 0x0000000506050223 */ /* 0x000fc80000000007 */
[----:B------:R-:W-:-:S07]  /*06f0*/  @P0 FMUL.FTZ R2, R5, 2.3283064365386962891e-10 ;  /* 0x2f80000005020820 */ /* 0x000fce0000410000 */
.L_x_10:
[----:B------:R-:W-:Y:S02]  /*0700*/  HFMA2 R5, -RZ, RZ, 0, 0 ;  /* 0x00000000ff057431 */ /* 0x000fe400000001ff */
[----:B------:R-:W-:-:S04]  /*0710*/  IMAD.MOV.U32 R4, RZ, RZ, R8 ;  /* 0x000000ffff047224 */ /* 0x000fc800078e0008 */
[----:B------:R-:W-:Y:S05]  /*0720*/  RET.REL.NODEC R4 `(default_function_kernel) ;  /* 0xfffffff804347950 */ /* 0x000fea0003c3ffff */
.L_x_11:
[----:B------:R-:W-:-:S00]  /*0730*/  BRA `(.L_x_11) ;  /* 0xfffffffc00fc7947 */ /* 0x000fc0000383ffff */
[----:B------:R-:W-:-:S00]  /*0740*/  NOP ;  /* 0x0000000000007918 */ /* 0x000fc00000000000 */
        /* <DEDUP_REMOVED lines=11> */
.L_x_13:


//--------------------- .nv.shared.reserved.0     --------------------------
	.section	.nv.shared.reserved.0,"aw",@nobits
	.weak		__nv_reservedSMEM_offset_0_alias
	.size		__nv_reservedSMEM_offset_0_alias, 0, 64
	.other		__nv_reservedSMEM_offset_0_alias,@"STO_CUDA_RESERVED_SHARED STV_DEFAULT"
__nv_reservedSMEM_offset_0_alias:
	.zero		0
	.zero		64


//--------------------- .nv.constant0.default_function_kernel --------------------------
	.section	.nv.constant0.default_function_kernel,"a",@progbits
	.sectionflags	@""
	.align	4
.nv.constant0.default_function_kernel:
	.zero		912


//--------------------- SYMBOLS --------------------------

	.type		.nv.reservedSmem.offset0,@object
	.size		.nv.reservedSmem.offset0,0x4
